	.headerflags	@"EF_CUDA_TEXMODE_UNIFIED EF_CUDA_64BIT_ADDRESS EF_CUDA_SM86 EF_CUDA_VIRTUAL_SM(EF_CUDA_SM86)"
	.elftype	@"ET_EXEC"


//--------------------- .nv.info                  --------------------------
	.section	.nv.info,"",@"SHT_CUDA_INFO"
	.align	4


	//----- nvinfo : EIATTR_REGCOUNT
	.align		4
        /*0000*/ 	.byte	0x04, 0x2f
        /*0002*/ 	.short	(.L_1 - .L_0)
	.align		4
.L_0:
        /*0004*/ 	.word	index@(triton_)
        /*0008*/ 	.word	0x00000015


	//----- nvinfo : EIATTR_MIN_STACK_SIZE
	.align		4
.L_1:
        /*000c*/ 	.byte	0x04, 0x12
        /*000e*/ 	.short	(.L_3 - .L_2)
	.align		4
.L_2:
        /*0010*/ 	.word	index@(triton_)
        /*0014*/ 	.word	0x00000000


	//----- nvinfo : EIATTR_FRAME_SIZE
	.align		4
.L_3:
        /*0018*/ 	.byte	0x04, 0x11
        /*001a*/ 	.short	(.L_5 - .L_4)
	.align		4
.L_4:
        /*001c*/ 	.word	index@(triton_)
        /*0020*/ 	.word	0x00000000


	//----- nvinfo : EIATTR_MIN_STACK_SIZE
	.align		4
.L_5:
        /*0024*/ 	.byte	0x04, 0x12
        /*0026*/ 	.short	(.L_7 - .L_6)
	.align		4
.L_6:
        /*0028*/ 	.word	index@(triton_)
        /*002c*/ 	.word	0x00000000
.L_7:


//--------------------- .nv.info.triton_          --------------------------
	.section	.nv.info.triton_,"",@"SHT_CUDA_INFO"
	.sectionflags	@""
	.align	4


	//----- nvinfo : EIATTR_CUDA_API_VERSION
	.align		4
        /*0000*/ 	.byte	0x04, 0x37
        /*0002*/ 	.short	(.L_9 - .L_8)
.L_8:
        /*0004*/ 	.word	0x0000007c


	//----- nvinfo : EIATTR_SW2861232_WAR
	.align		4
.L_9:
        /*0008*/ 	.byte	0x01, 0x35
	.zero		2


	//----- nvinfo : EIATTR_PARAM_CBANK
	.align		4
        /*000c*/ 	.byte	0x04, 0x0a
        /*000e*/ 	.short	(.L_11 - .L_10)
	.align		4
.L_10:
        /*0010*/ 	.word	index@(.nv.constant0.triton_)
        /*0014*/ 	.short	0x0160
        /*0016*/ 	.short	0x0040


	//----- nvinfo : EIATTR_CBANK_PARAM_SIZE
	.align		4
.L_11:
        /*0018*/ 	.byte	0x03, 0x19
        /*001a*/ 	.short	0x0040


	//----- nvinfo : EIATTR_KPARAM_INFO
	.align		4
        /*001c*/ 	.byte	0x04, 0x17
        /*001e*/ 	.short	(.L_13 - .L_12)
.L_12:
        /*0020*/ 	.word	0x00000000
        /*0024*/ 	.short	0x0007
        /*0026*/ 	.short	0x0038
        /*0028*/ 	.byte	0x00, 0xf4, 0x21, 0x00


	//----- nvinfo : EIATTR_KPARAM_INFO
	.align		4
.L_13:
        /*002c*/ 	.byte	0x04, 0x17
        /*002e*/ 	.short	(.L_15 - .L_14)
.L_14:
        /*0030*/ 	.word	0x00000000
        /*0034*/ 	.short	0x0006
        /*0036*/ 	.short	0x0030
        /*0038*/ 	.byte	0x00, 0xf0, 0x11, 0x00


	//----- nvinfo : EIATTR_KPARAM_INFO
	.align		4
.L_15:
        /*003c*/ 	.byte	0x04, 0x17
        /*003e*/ 	.short	(.L_17 - .L_16)
.L_16:
        /*0040*/ 	.word	0x00000000
        /*0044*/ 	.short	0x0005
        /*0046*/ 	.short	0x0028
        /*0048*/ 	.byte	0x00, 0xf4, 0x21, 0x00


	//----- nvinfo : EIATTR_KPARAM_INFO
	.align		4
.L_17:
        /*004c*/ 	.byte	0x04, 0x17
        /*004e*/ 	.short	(.L_19 - .L_18)
.L_18:
        /*0050*/ 	.word	0x00000000
        /*0054*/ 	.short	0x0004
        /*0056*/ 	.short	0x0020
        /*0058*/ 	.byte	0x00, 0xf4, 0x21, 0x00


	//----- nvinfo : EIATTR_KPARAM_INFO
	.align		4
.L_19:
        /*005c*/ 	.byte	0x04, 0x17
        /*005e*/ 	.short	(.L_21 - .L_20)
.L_20:
        /*0060*/ 	.word	0x00000000
        /*0064*/ 	.short	0x0003
        /*0066*/ 	.short	0x0018
        /*0068*/ 	.byte	0x00, 0xf4, 0x21, 0x00


	//----- nvinfo : EIATTR_KPARAM_INFO
	.align		4
.L_21:
        /*006c*/ 	.byte	0x04, 0x17
        /*006e*/ 	.short	(.L_23 - .L_22)
.L_22:
        /*0070*/ 	.word	0x00000000
        /*0074*/ 	.short	0x0002
        /*0076*/ 	.short	0x0010
        /*0078*/ 	.byte	0x00, 0xf4, 0x21, 0x00


	//----- nvinfo : EIATTR_KPARAM_INFO
	.align		4
.L_23:
        /*007c*/ 	.byte	0x04, 0x17
        /*007e*/ 	.short	(.L_25 - .L_24)
.L_24:
        /*0080*/ 	.word	0x00000000
        /*0084*/ 	.short	0x0001
        /*0086*/ 	.short	0x0008
        /*0088*/ 	.byte	0x00, 0xf4, 0x21, 0x00


	//----- nvinfo : EIATTR_KPARAM_INFO
	.align		4
.L_25:
        /*008c*/ 	.byte	0x04, 0x17
        /*008e*/ 	.short	(.L_27 - .L_26)
.L_26:
        /*0090*/ 	.word	0x00000000
        /*0094*/ 	.short	0x0000
        /*0096*/ 	.short	0x0000
        /*0098*/ 	.byte	0x00, 0xf4, 0x21, 0x00


	//----- nvinfo : EIATTR_MAXREG_COUNT
	.align		4
.L_27:
        /*009c*/ 	.byte	0x03, 0x1b
        /*009e*/ 	.short	0x00ff


	//----- nvinfo : EIATTR_EXIT_INSTR_OFFSETS
	.align		4
        /*00a0*/ 	.byte	0x04, 0x1c
        /*00a2*/ 	.short	(.L_29 - .L_28)


	//   ....[0]....
.L_28:
        /*00a4*/ 	.word	0x00000510


	//----- nvinfo : EIATTR_REQNTID
	.align		4
.L_29:
        /*00a8*/ 	.byte	0x04, 0x10
        /*00aa*/ 	.short	(.L_31 - .L_30)
.L_30:
        /*00ac*/ 	.word	0x00000080
        /*00b0*/ 	.word	0x00000001
        /*00b4*/ 	.word	0x00000001
.L_31:


//--------------------- .nv.callgraph             --------------------------
	.section	.nv.callgraph,"",@"SHT_CUDA_CALLGRAPH"
	.align	4
	.sectionentsize	8
	.align		4
        /*0000*/ 	.word	0x00000000
	.align		4
        /*0004*/ 	.word	0xffffffff
	.align		4
        /*0008*/ 	.word	0x00000000
	.align		4
        /*000c*/ 	.word	0xfffffffe
	.align		4
        /*0010*/ 	.word	0x00000000
	.align		4
        /*0014*/ 	.word	0xfffffffd
	.align		4
        /*0018*/ 	.word	0x00000000
	.align		4
        /*001c*/ 	.word	0xfffffffc


//--------------------- .nv.rel.action            --------------------------
	.section	.nv.rel.action,"",@"SHT_CUDA_RELOCINFO"
	.align	8
	.sectionentsize	8
        /*0000*/ 	.byte	0x73, 0x00, 0x00, 0x00, 0x00, 0x00, 0x00, 0x00, 0x00, 0x00, 0x00, 0x11, 0x25, 0x00, 0x05, 0x36


//--------------------- .nv.constant0.triton_     --------------------------
	.section	.nv.constant0.triton_,"a",@progbits
	.sectionflags	@""
	.align	4
.nv.constant0.triton_:
	.zero		416


//--------------------- .text.triton_             --------------------------
	.section	.text.triton_,"ax",@progbits
	.sectioninfo	@"SHI_REGISTERS=21"
	.align	128
        .global         triton_
        .type           triton_,@function
        .size           triton_,(.L_x_1 - triton_)
        .other          triton_,@"STO_CUDA_ENTRY STV_DEFAULT"
triton_:
.text.triton_:
[----:B------:R-:W-:Y:S02]  /*0000*/  IMAD.MOV.U32 R1, RZ, RZ, c[0x0][0x28] ;  /* 0x00000a00ff017624 */ /* 0x000fe400078e00ff */
[----:B------:R-:W0:Y:S01]  /*0010*/  S2R R0, SR_TID.X ;  /* 0x0000000000007919 */ /* 0x000e220000002100 */
[----:B------:R-:W-:-:S03]  /*0020*/  ULDC.64 UR4, c[0x0][0x118] ;  /* 0x0000460000047ab9 */ /* 0x000fc60000000a00 */
[----:B------:R-:W1:Y:S01]  /*0030*/  S2R R3, SR_CTAID.X ;  /* 0x0000000000037919 */ /* 0x000e620000002500 */
[----:B0-----:R-:W-:-:S05]  /*0040*/  IMAD.SHL.U32 R0, R0, 0x4, RZ ;  /* 0x0000000400007824 */ /* 0x001fca00078e00ff */
[----:B------:R-:W-:-:S05]  /*0050*/  LOP3.LUT R0, R0, 0x1fc, RZ, 0xc0, !PT ;  /* 0x000001fc00007812 */ /* 0x000fca00078ec0ff */
[----:B-1----:R-:W-:Y:S02]  /*0060*/  IMAD R3, R3, 0x200, R0 ;  /* 0x0000020003037824 */ /* 0x002fe400078e0200 */
[----:B------:R-:W-:Y:S02]  /*0070*/  IMAD.MOV.U32 R0, RZ, RZ, 0x2 ;  /* 0x00000002ff007424 */ /* 0x000fe400078e00ff */
[----:B------:R-:W-:-:S05]  /*0080*/  IMAD.HI R2, R3, 0x2aaaaaab, RZ ;  /* 0x2aaaaaab03027827 */ /* 0x000fca00078e02ff */
[----:B------:R-:W-:-:S04]  /*0090*/  SHF.R.U32.HI R5, RZ, 0x1f, R2 ;  /* 0x0000001fff057819 */ /* 0x000fc80000011602 */
[----:B------:R-:W-:-:S05]  /*00a0*/  LEA.HI.SX32 R7, R2, R5, 0x17 ;  /* 0x0000000502077211 */ /* 0x000fca00078fbaff */
[----:B------:R-:W-:-:S06]  /*00b0*/  IMAD.WIDE R12, R7, R0, c[0x0][0x168] ;  /* 0x00005a00070c7625 */ /* 0x000fcc00078e0200 */
[----:B------:R-:W2:Y:S01]  /*00c0*/  LDG.E.EL.U16 R12, [R12.64] ;  /* 0x000000040c0c7981 */ /* 0x000ea2000c2e1500 */
[----:B------:R-:W-:-:S06]  /*00d0*/  IMAD.WIDE R14, R7, R0, c[0x0][0x170] ;  /* 0x00005c00070e7625 */ /* 0x000fcc00078e0200 */
[----:B------:R0:W3:Y:S01]  /*00e0*/  LDG.E.EL.U16 R14, [R14.64] ;  /* 0x000000040e0e7981 */ /* 0x0000e2000c2e1500 */
[----:B------:R-:W-:Y:S01]  /*00f0*/  MOV R4, 0x4 ;  /* 0x0000000400047802 */ /* 0x000fe20000000f00 */
[----:B------:R-:W-:-:S04]  /*0100*/  IMAD R9, R7, -0xc00, R3 ;  /* 0xfffff40007097824 */ /* 0x000fc800078e0203 */
[----:B------:R-:W-:-:S04]  /*0110*/  IMAD.WIDE R4, R3, R4, c[0x0][0x160] ;  /* 0x0000580003047625 */ /* 0x000fc800078e0204 */
[CC--:B------:R-:W-:Y:S02]  /*0120*/  IMAD.WIDE R10, R9.reuse, R0.reuse, c[0x0][0x178] ;  /* 0x00005e00090a7625 */ /* 0x0c0fe400078e0200 */
[----:B------:R-:W4:Y:S02]  /*0130*/  LDG.E.128 R4, [R4.64] ;  /* 0x0000000404047981 */ /* 0x000f24000c1e1d00 */
[----:B------:R-:W-:Y:S02]  /*0140*/  IMAD.WIDE R8, R9, R0, c[0x0][0x180] ;  /* 0x0000600009087625 */ /* 0x000fe400078e0200 */
[----:B------:R-:W5:Y:S04]  /*0150*/  LDG.E.EL.64 R10, [R10.64] ;  /* 0x000000040a0a7981 */ /* 0x000f68000c2e1b00 */
[----:B------:R-:W4:Y:S01]  /*0160*/  LDG.E.EL.64 R8, [R8.64] ;  /* 0x0000000408087981 */ /* 0x000f22000c2e1b00 */
[----:B--2---:R-:W-:-:S05]  /*0170*/  IMAD.U32 R2, R12, 0x10000, RZ ;  /* 0x000100000c027824 */ /* 0x004fca00078e00ff */
[----:B------:R-:W-:-:S04]  /*0180*/  FSETP.GE.AND P0, PT, R2, RZ, PT ;  /* 0x000000ff0200720b */ /* 0x000fc80003f06000 */
[----:B------:R-:W-:Y:S02]  /*0190*/  SEL R13, R12, RZ, !P0 ;  /* 0x000000ff0c0d7207 */ /* 0x000fe40004000000 */
[----:B------:R-:W-:-:S03]  /*01a0*/  FSETP.GE.AND P0, PT, R2, RZ, PT ;  /* 0x000000ff0200720b */ /* 0x000fc60003f06000 */
[----:B0-----:R-:W-:Y:S01]  /*01b0*/  IMAD.U32 R15, R13, 0x10000, RZ ;  /* 0x000100000d0f7824 */ /* 0x001fe200078e00ff */
[----:B------:R-:W-:Y:S01]  /*01c0*/  SEL R12, R12, RZ, !P0 ;  /* 0x000000ff0c0c7207 */ /* 0x000fe20004000000 */
[----:B---3--:R-:W-:Y:S02]  /*01d0*/  IMAD.U32 R13, R14, 0x10000, RZ ;  /* 0x000100000e0d7824 */ /* 0x008fe400078e00ff */
[----:B------:R-:W-:Y:S01]  /*01e0*/  FADD R15, RZ, -R15 ;  /* 0x8000000fff0f7221 */ /* 0x000fe20000000000 */
[----:B------:R-:W-:Y:S02]  /*01f0*/  SHF.L.U32 R12, R12, 0x10, RZ ;  /* 0x000000100c0c7819 */ /* 0x000fe400000006ff */
[----:B------:R-:W-:Y:S02]  /*0200*/  FSETP.GTU.AND P2, PT, R13, RZ, PT ;  /* 0x000000ff0d00720b */ /* 0x000fe40003f4c000 */
[----:B------:R-:W-:Y:S01]  /*0210*/  FSETP.NAN.AND P1, PT, R15, R15, PT ;  /* 0x0000000f0f00720b */ /* 0x000fe20003f28000 */
[----:B------:R-:W-:Y:S01]  /*0220*/  FADD R12, RZ, -R12 ;  /* 0x8000000cff0c7221 */ /* 0x000fe20000000000 */
[----:B------:R-:W-:-:S02]  /*0230*/  SEL R2, R14, RZ, P2 ;  /* 0x000000ff0e027207 */ /* 0x000fc40001000000 */
[----:B------:R-:W-:Y:S01]  /*0240*/  FSETP.GTU.AND P0, PT, R13, RZ, PT ;  /* 0x000000ff0d00720b */ /* 0x000fe20003f0c000 */
[----:B----4-:R-:W-:Y:S01]  /*0250*/  IMAD.U32 R16, R9, 0x10000, RZ ;  /* 0x0001000009107824 */ /* 0x010fe200078e00ff */
[----:B------:R-:W-:Y:S01]  /*0260*/  I2FP.F32.S32 R4, R4 ;  /* 0x0000000400047245 */ /* 0x000fe20000201400 */
[----:B------:R-:W-:Y:S01]  /*0270*/  IMAD.U32 R2, R2, 0x10000, RZ ;  /* 0x0001000002027824 */ /* 0x000fe200078e00ff */
[----:B------:R-:W-:Y:S02]  /*0280*/  SEL R14, R14, RZ, P0 ;  /* 0x000000ff0e0e7207 */ /* 0x000fe40000000000 */
[----:B------:R-:W-:Y:S01]  /*0290*/  I2FP.F32.S32 R18, R7 ;  /* 0x0000000700127245 */ /* 0x000fe20000201400 */
[----:B------:R-:W-:Y:S01]  /*02a0*/  IMAD.U32 R7, R8, 0x10000, RZ ;  /* 0x0001000008077824 */ /* 0x000fe200078e00ff */
[----:B------:R-:W-:Y:S01]  /*02b0*/  FSETP.GT.AND P2, PT, R15, R2, PT ;  /* 0x000000020f00720b */ /* 0x000fe20003f44000 */
[----:B------:R-:W-:Y:S01]  /*02c0*/  IMAD.U32 R13, R14, 0x10000, RZ ;  /* 0x000100000e0d7824 */ /* 0x000fe200078e00ff */
[----:B------:R-:W-:-:S02]  /*02d0*/  PRMT R14, R9, 0x7632, R14 ;  /* 0x00007632090e7816 */ /* 0x000fc4000000000e */
[----:B------:R-:W-:Y:S02]  /*02e0*/  @!P1 FSEL R15, R15, R2, P2 ;  /* 0x000000020f0f9208 */ /* 0x000fe40001000000 */
[----:B------:R-:W-:Y:S01]  /*02f0*/  FSETP.NAN.AND P1, PT, R12, R12, PT ;  /* 0x0000000c0c00720b */ /* 0x000fe20003f28000 */
[----:B------:R-:W-:Y:S01]  /*0300*/  IMAD.U32 R9, R14, 0x10000, RZ ;  /* 0x000100000e097824 */ /* 0x000fe200078e00ff */
[----:B------:R-:W-:Y:S01]  /*0310*/  FSETP.GT.AND P2, PT, R12, R13, PT ;  /* 0x0000000d0c00720b */ /* 0x000fe20003f44000 */
[----:B------:R-:W-:Y:S01]  /*0320*/  FMUL R15, R15, 0.0078740157186985015869 ;  /* 0x3c0102040f0f7820 */ /* 0x000fe20000400000 */
[----:B------:R-:W-:Y:S02]  /*0330*/  I2FP.F32.S32 R2, R6 ;  /* 0x0000000600027245 */ /* 0x000fe40000201400 */
[----:B------:R-:W-:Y:S02]  /*0340*/  I2FP.F32.S32 R6, R5 ;  /* 0x0000000500067245 */ /* 0x000fe40000201400 */
[----:B------:R-:W-:-:S02]  /*0350*/  FSETP.GT.AND P0, PT, R15, 9.9999997473787516356e-06, PT ;  /* 0x3727c5ac0f00780b */ /* 0x000fc40003f04000 */
[C---:B-----5:R-:W-:Y:S02]  /*0360*/  PRMT R5, R11.reuse, 0x7632, R5 ;  /* 0x000076320b057816 */ /* 0x060fe40000000005 */
[----:B------:R-:W-:Y:S02]  /*0370*/  SHF.L.U32 R11, R11, 0x10, RZ ;  /* 0x000000100b0b7819 */ /* 0x000fe400000006ff */
[----:B------:R-:W-:Y:S02]  /*0380*/  @!P1 FSEL R12, R12, R13, P2 ;  /* 0x0000000d0c0c9208 */ /* 0x000fe40001000000 */
[----:B------:R-:W-:-:S03]  /*0390*/  FSETP.NAN.AND P1, PT, R15, R15, PT ;  /* 0x0000000f0f00720b */ /* 0x000fc60003f28000 */
[----:B------:R-:W-:Y:S02]  /*03a0*/  FMUL R13, R12, 0.0078740157186985015869 ;  /* 0x3c0102040c0d7820 */ /* 0x000fe40000400000 */
[----:B------:R-:W-:-:S03]  /*03b0*/  @!P0 FSEL R15, R15, 9.9999997473787516356e-06, P1 ;  /* 0x3727c5ac0f0f8808 */ /* 0x000fc60000800000 */
[C---:B------:R-:W-:Y:S02]  /*03c0*/  FSETP.GT.AND P0, PT, R13.reuse, 9.9999997473787516356e-06, PT ;  /* 0x3727c5ac0d00780b */ /* 0x040fe40003f04000 */
[----:B------:R-:W-:Y:S01]  /*03d0*/  FSETP.NAN.AND P1, PT, R13, R13, PT ;  /* 0x0000000d0d00720b */ /* 0x000fe20003f28000 */
[----:B------:R-:W-:Y:S01]  /*03e0*/  FMUL R12, R4, R15 ;  /* 0x0000000f040c7220 */ /* 0x000fe20000400000 */
[----:B------:R-:W-:Y:S01]  /*03f0*/  FMUL R15, R15, R2 ;  /* 0x000000020f0f7220 */ /* 0x000fe20000400000 */
[C---:B------:R-:W-:Y:S01]  /*0400*/  PRMT R2, R10.reuse, 0x7632, R2 ;  /* 0x000076320a027816 */ /* 0x040fe20000000002 */
[----:B------:R-:W-:Y:S01]  /*0410*/  IMAD.U32 R10, R10, 0x10000, RZ ;  /* 0x000100000a0a7824 */ /* 0x000fe200078e00ff */
[----:B------:R-:W-:Y:S02]  /*0420*/  PRMT R4, R8, 0x7632, R4 ;  /* 0x0000763208047816 */ /* 0x000fe40000000004 */
[----:B------:R-:W-:Y:S01]  /*0430*/  SHF.L.U32 R8, R5, 0x10, RZ ;  /* 0x0000001005087819 */ /* 0x000fe200000006ff */
[----:B------:R-:W-:Y:S01]  /*0440*/  IMAD.U32 R2, R2, 0x10000, RZ ;  /* 0x0001000002027824 */ /* 0x000fe200078e00ff */
[----:B------:R-:W-:Y:S01]  /*0450*/  FFMA R7, R10, R12, R7 ;  /* 0x0000000c0a077223 */ /* 0x000fe20000000007 */
[----:B------:R-:W-:Y:S01]  /*0460*/  IMAD.U32 R5, R4, 0x10000, RZ ;  /* 0x0001000004057824 */ /* 0x000fe200078e00ff */
[----:B------:R-:W-:-:S05]  /*0470*/  @!P0 FSEL R13, R13, 9.9999997473787516356e-06, P1 ;  /* 0x3727c5ac0d0d8808 */ /* 0x000fca0000800000 */
[----:B------:R-:W-:Y:S01]  /*0480*/  FMUL R6, R6, R13 ;  /* 0x0000000d06067220 */ /* 0x000fe20000400000 */
[----:B------:R-:W-:-:S03]  /*0490*/  FMUL R18, R13, R18 ;  /* 0x000000120d127220 */ /* 0x000fc60000400000 */
[----:B------:R-:W-:Y:S01]  /*04a0*/  FFMA R2, R2, R6, R5 ;  /* 0x0000000602027223 */ /* 0x000fe20000000005 */
[----:B------:R-:W-:Y:S01]  /*04b0*/  FFMA R5, R11, R15, R16 ;  /* 0x0000000f0b057223 */ /* 0x000fe20000000010 */
[----:B------:R-:W-:-:S03]  /*04c0*/  FFMA R8, R8, R18, R9 ;  /* 0x0000001208087223 */ /* 0x000fc60000000009 */
[----:B------:R-:W-:Y:S01]  /*04d0*/  F2FP.BF16.PACK_AB R4, R2, R7 ;  /* 0x000000070204723e */ /* 0x000fe200000010ff */
[----:B------:R-:W-:Y:S01]  /*04e0*/  IMAD.WIDE R2, R3, R0, c[0x0][0x188] ;  /* 0x0000620003027625 */ /* 0x000fe200078e0200 */
[----:B------:R-:W-:-:S05]  /*04f0*/  F2FP.BF16.PACK_AB R5, R8, R5 ;  /* 0x000000050805723e */ /* 0x000fca00000010ff */
[----:B------:R-:W-:Y:S01]  /*0500*/  STG.E.64 [R2.64], R4 ;  /* 0x0000000402007986 */ /* 0x000fe2000c101b04 */
[----:B------:R-:W-:Y:S05]  /*0510*/  EXIT ;  /* 0x000000000000794d */ /* 0x000fea0003800000 */
.L_x_0:
[----:B------:R-:W-:-:S00]  /*0520*/  BRA `(.L_x_0) ;  /* 0xfffffff000007947 */ /* 0x000fc0000383ffff */
[----:B------:R-:W-:-:S00]  /*0530*/  NOP ;  /* 0x0000000000007918 */ /* 0x000fc00000000000 */
        /* <DEDUP_REMOVED lines=12> */
.L_x_1:
